//
// Generated by NVIDIA NVVM Compiler
//
// Compiler Build ID: CL-36424714
// Cuda compilation tools, release 13.0, V13.0.88
// Based on NVVM 20.0.0
//

.version 9.0
.target sm_100
.address_size 64

	// .globl	_Z19batchmap_add_kernelPfiifPKf

.visible .entry _Z19batchmap_add_kernelPfiifPKf(
	.param .u64 .ptr .align 1 _Z19batchmap_add_kernelPfiifPKf_param_0,
	.param .u32 _Z19batchmap_add_kernelPfiifPKf_param_1,
	.param .u32 _Z19batchmap_add_kernelPfiifPKf_param_2,
	.param .f32 _Z19batchmap_add_kernelPfiifPKf_param_3,
	.param .u64 .ptr .align 1 _Z19batchmap_add_kernelPfiifPKf_param_4
)
{
	.reg .pred 	%p<4>;
	.reg .b32 	%r<8>;
	.reg .b32 	%f<5>;
	.reg .b64 	%rd<9>;

	ld.param.u64 	%rd1, [_Z19batchmap_add_kernelPfiifPKf_param_0];
	ld.param.u32 	%r3, [_Z19batchmap_add_kernelPfiifPKf_param_1];
	ld.param.u32 	%r4, [_Z19batchmap_add_kernelPfiifPKf_param_2];
	ld.param.f32 	%f1, [_Z19batchmap_add_kernelPfiifPKf_param_3];
	ld.param.u64 	%rd2, [_Z19batchmap_add_kernelPfiifPKf_param_4];
	mov.u32 	%r5, %tid.x;
	mov.u32 	%r6, %ctaid.x;
	mov.u32 	%r7, %ntid.x;
	mad.lo.s32 	%r1, %r6, %r7, %r5;
	div.s32 	%r2, %r1, %r3;
	setp.lt.s32 	%p1, %r3, 0;
	setp.ge.s32 	%p2, %r2, %r4;
	or.pred  	%p3, %p1, %p2;
	@%p3 bra 	$L__BB0_2;
	cvta.to.global.u64 	%rd3, %rd1;
	cvta.to.global.u64 	%rd4, %rd2;
	mul.wide.s32 	%rd5, %r1, 4;
	add.s64 	%rd6, %rd3, %rd5;
	ld.global.f32 	%f2, [%rd6];
	mul.wide.s32 	%rd7, %r2, 4;
	add.s64 	%rd8, %rd4, %rd7;
	ld.global.f32 	%f3, [%rd8];
	fma.rn.f32 	%f4, %f1, %f3, %f2;
	st.global.f32 	[%rd6], %f4;
$L__BB0_2:
	ret;

}
	// .globl	_Z19batchmap_div_kernelPfiiPKf
.visible .entry _Z19batchmap_div_kernelPfiiPKf(
	.param .u64 .ptr .align 1 _Z19batchmap_div_kernelPfiiPKf_param_0,
	.param .u32 _Z19batchmap_div_kernelPfiiPKf_param_1,
	.param .u32 _Z19batchmap_div_kernelPfiiPKf_param_2,
	.param .u64 .ptr .align 1 _Z19batchmap_div_kernelPfiiPKf_param_3
)
{
	.reg .pred 	%p<4>;
	.reg .b32 	%r<8>;
	.reg .b32 	%f<4>;
	.reg .b64 	%rd<9>;

	ld.param.u64 	%rd1, [_Z19batchmap_div_kernelPfiiPKf_param_0];
	ld.param.u32 	%r3, [_Z19batchmap_div_kernelPfiiPKf_param_1];
	ld.param.u32 	%r4, [_Z19batchmap_div_kernelPfiiPKf_param_2];
	ld.param.u64 	%rd2, [_Z19batchmap_div_kernelPfiiPKf_param_3];
	mov.u32 	%r5, %tid.x;
	mov.u32 	%r6, %ctaid.x;
	mov.u32 	%r7, %ntid.x;
	mad.lo.s32 	%r1, %r6, %r7, %r5;
	div.s32 	%r2, %r1, %r3;
	setp.lt.s32 	%p1, %r3, 0;
	setp.ge.s32 	%p2, %r2, %r4;
	or.pred  	%p3, %p1, %p2;
	@%p3 bra 	$L__BB1_2;
	cvta.to.global.u64 	%rd3, %rd1;
	cvta.to.global.u64 	%rd4, %rd2;
	mul.wide.s32 	%rd5, %r1, 4;
	add.s64 	%rd6, %rd3, %rd5;
	ld.global.f32 	%f1, [%rd6];
	mul.wide.s32 	%rd7, %r2, 4;
	add.s64 	%rd8, %rd4, %rd7;
	ld.global.f32 	%f2, [%rd8];
	div.rn.f32 	%f3, %f1, %f2;
	st.global.f32 	[%rd6], %f3;
$L__BB1_2:
	ret;

}


// ===== COMPILED SASS (sm_100) =====

	.target	sm_100

	.elftype	@"ET_EXEC"


//--------------------- .note.nv.tkinfo           --------------------------
	.section	.note.nv.tkinfo,"",@"SHT_NOTE"
	.sectionflags	@"SHF_NOTE_NV_TKINFO"
	.tkinfo
        /*0018*/ 	.word	0x00000002
        /*0030*/ 	.string	""
        /*0030*/ 	.string	"ptxas"
        /*0030*/ 	.string	"Cuda compilation tools, release 13.0, V13.0.88"
        /*0030*/ 	.string	"Build cuda_13.0.r13.0/compiler.36424714_0"
        /*0030*/ 	.string	"-arch sm_100 -m 64 "



//--------------------- .note.nv.cuinfo           --------------------------
	.section	.note.nv.cuinfo,"",@"SHT_NOTE"
	.sectionflags	@"SHF_NOTE_NV_CUINFO"
        /*0018*/ 	.short	0x0002
        /*001a*/ 	.short	0x0064
        /*001c*/ 	.short	0x0082
	.zero		2


//--------------------- .nv.info                  --------------------------
	.section	.nv.info,"",@"SHT_CUDA_INFO"
	.align	4


	//----- nvinfo : EIATTR_REGCOUNT
	.align		4
        /*0000*/ 	.byte	0x04, 0x2f
        /*0002*/ 	.short	(.L_1 - .L_0)
	.align		4
.L_0:
        /*0004*/ 	.word	index@(_Z19batchmap_add_kernelPfiifPKf)
        /*0008*/ 	.word	0x0000000c


	//----- nvinfo : EIATTR_FRAME_SIZE
	.align		4
.L_1:
        /*000c*/ 	.byte	0x04, 0x11
        /*000e*/ 	.short	(.L_3 - .L_2)
	.align		4
.L_2:
        /*0010*/ 	.word	index@(_Z19batchmap_add_kernelPfiifPKf)
        /*0014*/ 	.word	0x00000000


	//----- nvinfo : EIATTR_REGCOUNT
	.align		4
.L_3:
        /*0018*/ 	.byte	0x04, 0x2f
        /*001a*/ 	.short	(.L_5 - .L_4)
	.align		4
.L_4:
        /*001c*/ 	.word	index@(_Z19batchmap_div_kernelPfiiPKf)
        /*0020*/ 	.word	0x00000012


	//----- nvinfo : EIATTR_FRAME_SIZE
	.align		4
.L_5:
        /*0024*/ 	.byte	0x04, 0x11
        /*0026*/ 	.short	(.L_7 - .L_6)
	.align		4
.L_6:
        /*0028*/ 	.word	index@($__internal_0_$__cuda_sm3x_div_rn_noftz_f32_slowpath)
        /*002c*/ 	.word	0x00000000


	//----- nvinfo : EIATTR_FRAME_SIZE
	.align		4
.L_7:
        /*0030*/ 	.byte	0x04, 0x11
        /*0032*/ 	.short	(.L_9 - .L_8)
	.align		4
.L_8:
        /*0034*/ 	.word	index@(_Z19batchmap_div_kernelPfiiPKf)
        /*0038*/ 	.word	0x00000000


	//----- nvinfo : EIATTR_MIN_STACK_SIZE
	.align		4
.L_9:
        /*003c*/ 	.byte	0x04, 0x12
        /*003e*/ 	.short	(.L_11 - .L_10)
	.align		4
.L_10:
        /*0040*/ 	.word	index@(_Z19batchmap_div_kernelPfiiPKf)
        /*0044*/ 	.word	0x00000000


	//----- nvinfo : EIATTR_MIN_STACK_SIZE
	.align		4
.L_11:
        /*0048*/ 	.byte	0x04, 0x12
        /*004a*/ 	.short	(.L_13 - .L_12)
	.align		4
.L_12:
        /*004c*/ 	.word	index@(_Z19batchmap_add_kernelPfiifPKf)
        /*0050*/ 	.word	0x00000000
.L_13:


//--------------------- .nv.compat                --------------------------
	.section	.nv.compat,"",@"SHT_CUDA_COMPAT_INFO"
	.align	4
        /*0000*/ 	.byte	0x02, 0x09, 0x00, 0x00, 0x02, 0x02, 0x01, 0x00, 0x02, 0x05, 0x05, 0x00, 0x03, 0x07, 0x01, 0x01
        /*0010*/ 	.byte	0x02, 0x03, 0x00, 0x00, 0x02, 0x06, 0x01, 0x00, 0x04, 0x0b, 0x08, 0x00, 0x01, 0x00, 0x00, 0x00
        /*0020*/ 	.byte	0x00, 0x00, 0x00, 0x00


//--------------------- .nv.info._Z19batchmap_div_kernelPfiiPKf --------------------------
	.section	.nv.info._Z19batchmap_div_kernelPfiiPKf,"",@"SHT_CUDA_INFO"
	.sectionflags	@""
	.align	4


	//----- nvinfo : EIATTR_CUDA_API_VERSION
	.align		4
        /*0000*/ 	.byte	0x04, 0x37
        /*0002*/ 	.short	(.L_15 - .L_14)
.L_14:
        /*0004*/ 	.word	0x00000082


	//----- nvinfo : EIATTR_KPARAM_INFO
	.align		4
.L_15:
        /*0008*/ 	.byte	0x04, 0x17
        /*000a*/ 	.short	(.L_17 - .L_16)
.L_16:
        /*000c*/ 	.word	0x00000000
        /*0010*/ 	.short	0x0003
        /*0012*/ 	.short	0x0010
        /*0014*/ 	.byte	0x00, 0xf5, 0x21, 0x00


	//----- nvinfo : EIATTR_KPARAM_INFO
	.align		4
.L_17:
        /*0018*/ 	.byte	0x04, 0x17
        /*001a*/ 	.short	(.L_19 - .L_18)
.L_18:
        /*001c*/ 	.word	0x00000000
        /*0020*/ 	.short	0x0002
        /*0022*/ 	.short	0x000c
        /*0024*/ 	.byte	0x00, 0xf0, 0x11, 0x00


	//----- nvinfo : EIATTR_KPARAM_INFO
	.align		4
.L_19:
        /*0028*/ 	.byte	0x04, 0x17
        /*002a*/ 	.short	(.L_21 - .L_20)
.L_20:
        /*002c*/ 	.word	0x00000000
        /*0030*/ 	.short	0x0001
        /*0032*/ 	.short	0x0008
        /*0034*/ 	.byte	0x00, 0xf0, 0x11, 0x00


	//----- nvinfo : EIATTR_KPARAM_INFO
	.align		4
.L_21:
        /*0038*/ 	.byte	0x04, 0x17
        /*003a*/ 	.short	(.L_23 - .L_22)
.L_22:
        /*003c*/ 	.word	0x00000000
        /*0040*/ 	.short	0x0000
        /*0042*/ 	.short	0x0000
        /*0044*/ 	.byte	0x00, 0xf5, 0x21, 0x00


	//----- nvinfo : EIATTR_SPARSE_MMA_MASK
	.align		4
.L_23:
        /*0048*/ 	.byte	0x03, 0x50
        /*004a*/ 	.short	0x0000


	//----- nvinfo : EIATTR_MAXREG_COUNT
	.align		4
        /*004c*/ 	.byte	0x03, 0x1b
        /*004e*/ 	.short	0x00ff


	//----- nvinfo : EIATTR_MERCURY_ISA_VERSION
	.align		4
        /*0050*/ 	.byte	0x03, 0x5f
        /*0052*/ 	.short	0x0101


	//----- nvinfo : EIATTR_VRC_CTA_INIT_COUNT
	.align		4
        /*0054*/ 	.byte	0x02, 0x4a
	.zero		1
	.zero		1


	//----- nvinfo : EIATTR_EXIT_INSTR_OFFSETS
	.align		4
        /*0058*/ 	.byte	0x04, 0x1c
        /*005a*/ 	.short	(.L_25 - .L_24)


	//   ....[0]....
.L_24:
        /*005c*/ 	.word	0x00000210


	//   ....[1]....
        /*0060*/ 	.word	0x00000370


	//----- nvinfo : EIATTR_CRS_STACK_SIZE
	.align		4
.L_25:
        /*0064*/ 	.byte	0x04, 0x1e
        /*0066*/ 	.short	(.L_27 - .L_26)
.L_26:
        /*0068*/ 	.word	0x00000000


	//----- nvinfo : EIATTR_CBANK_PARAM_SIZE
	.align		4
.L_27:
        /*006c*/ 	.byte	0x03, 0x19
        /*006e*/ 	.short	0x0018


	//----- nvinfo : EIATTR_PARAM_CBANK
	.align		4
        /*0070*/ 	.byte	0x04, 0x0a
        /*0072*/ 	.short	(.L_29 - .L_28)
	.align		4
.L_28:
        /*0074*/ 	.word	index@(.nv.constant0._Z19batchmap_div_kernelPfiiPKf)
        /*0078*/ 	.short	0x0380
        /*007a*/ 	.short	0x0018


	//----- nvinfo : EIATTR_SW_WAR
	.align		4
.L_29:
        /*007c*/ 	.byte	0x04, 0x36
        /*007e*/ 	.short	(.L_31 - .L_30)
.L_30:
        /*0080*/ 	.word	0x00000008
.L_31:


//--------------------- .nv.info._Z19batchmap_add_kernelPfiifPKf --------------------------
	.section	.nv.info._Z19batchmap_add_kernelPfiifPKf,"",@"SHT_CUDA_INFO"
	.sectionflags	@""
	.align	4


	//----- nvinfo : EIATTR_CUDA_API_VERSION
	.align		4
        /*0000*/ 	.byte	0x04, 0x37
        /*0002*/ 	.short	(.L_33 - .L_32)
.L_32:
        /*0004*/ 	.word	0x00000082


	//----- nvinfo : EIATTR_KPARAM_INFO
	.align		4
.L_33:
        /*0008*/ 	.byte	0x04, 0x17
        /*000a*/ 	.short	(.L_35 - .L_34)
.L_34:
        /*000c*/ 	.word	0x00000000
        /*0010*/ 	.short	0x0004
        /*0012*/ 	.short	0x0018
        /*0014*/ 	.byte	0x00, 0xf5, 0x21, 0x00


	//----- nvinfo : EIATTR_KPARAM_INFO
	.align		4
.L_35:
        /*0018*/ 	.byte	0x04, 0x17
        /*001a*/ 	.short	(.L_37 - .L_36)
.L_36:
        /*001c*/ 	.word	0x00000000
        /*0020*/ 	.short	0x0003
        /*0022*/ 	.short	0x0010
        /*0024*/ 	.byte	0x00, 0xf0, 0x11, 0x00


	//----- nvinfo : EIATTR_KPARAM_INFO
	.align		4
.L_37:
        /*0028*/ 	.byte	0x04, 0x17
        /*002a*/ 	.short	(.L_39 - .L_38)
.L_38:
        /*002c*/ 	.word	0x00000000
        /*0030*/ 	.short	0x0002
        /*0032*/ 	.short	0x000c
        /*0034*/ 	.byte	0x00, 0xf0, 0x11, 0x00


	//----- nvinfo : EIATTR_KPARAM_INFO
	.align		4
.L_39:
        /*0038*/ 	.byte	0x04, 0x17
        /*003a*/ 	.short	(.L_41 - .L_40)
.L_40:
        /*003c*/ 	.word	0x00000000
        /*0040*/ 	.short	0x0001
        /*0042*/ 	.short	0x0008
        /*0044*/ 	.byte	0x00, 0xf0, 0x11, 0x00


	//----- nvinfo : EIATTR_KPARAM_INFO
	.align		4
.L_41:
        /*0048*/ 	.byte	0x04, 0x17
        /*004a*/ 	.short	(.L_43 - .L_42)
.L_42:
        /*004c*/ 	.word	0x00000000
        /*0050*/ 	.short	0x0000
        /*0052*/ 	.short	0x0000
        /*0054*/ 	.byte	0x00, 0xf5, 0x21, 0x00


	//----- nvinfo : EIATTR_SPARSE_MMA_MASK
	.align		4
.L_43:
        /*0058*/ 	.byte	0x03, 0x50
        /*005a*/ 	.short	0x0000


	//----- nvinfo : EIATTR_MAXREG_COUNT
	.align		4
        /*005c*/ 	.byte	0x03, 0x1b
        /*005e*/ 	.short	0x00ff


	//----- nvinfo : EIATTR_MERCURY_ISA_VERSION
	.align		4
        /*0060*/ 	.byte	0x03, 0x5f
        /*0062*/ 	.short	0x0101


	//----- nvinfo : EIATTR_VRC_CTA_INIT_COUNT
	.align		4
        /*0064*/ 	.byte	0x02, 0x4a
	.zero		1
	.zero		1


	//----- nvinfo : EIATTR_EXIT_INSTR_OFFSETS
	.align		4
        /*0068*/ 	.byte	0x04, 0x1c
        /*006a*/ 	.short	(.L_45 - .L_44)


	//   ....[0]....
.L_44:
        /*006c*/ 	.word	0x00000210


	//   ....[1]....
        /*0070*/ 	.word	0x000002c0


	//----- nvinfo : EIATTR_CBANK_PARAM_SIZE
	.align		4
.L_45:
        /*0074*/ 	.byte	0x03, 0x19
        /*0076*/ 	.short	0x0020


	//----- nvinfo : EIATTR_PARAM_CBANK
	.align		4
        /*0078*/ 	.byte	0x04, 0x0a
        /*007a*/ 	.short	(.L_47 - .L_46)
	.align		4
.L_46:
        /*007c*/ 	.word	index@(.nv.constant0._Z19batchmap_add_kernelPfiifPKf)
        /*0080*/ 	.short	0x0380
        /*0082*/ 	.short	0x0020


	//----- nvinfo : EIATTR_SW_WAR
	.align		4
.L_47:
        /*0084*/ 	.byte	0x04, 0x36
        /*0086*/ 	.short	(.L_49 - .L_48)
.L_48:
        /*0088*/ 	.word	0x00000008
.L_49:


//--------------------- .nv.callgraph             --------------------------
	.section	.nv.callgraph,"",@"SHT_CUDA_CALLGRAPH"
	.align	4
	.sectionentsize	8
	.align		4
        /*0000*/ 	.word	0x00000000
	.align		4
        /*0004*/ 	.word	0xffffffff
	.align		4
        /*0008*/ 	.word	0x00000000
	.align		4
        /*000c*/ 	.word	0xfffffffe
	.align		4
        /*0010*/ 	.word	0x00000000
	.align		4
        /*0014*/ 	.word	0xfffffffd
	.align		4
        /*0018*/ 	.word	0x00000000
	.align		4
        /*001c*/ 	.word	0xfffffffc


//--------------------- .text._Z19batchmap_div_kernelPfiiPKf --------------------------
	.section	.text._Z19batchmap_div_kernelPfiiPKf,"ax",@progbits
	.align	128
        .global         _Z19batchmap_div_kernelPfiiPKf
        .type           _Z19batchmap_div_kernelPfiiPKf,@function
        .size           _Z19batchmap_div_kernelPfiiPKf,(.L_x_15 - _Z19batchmap_div_kernelPfiiPKf)
        .other          _Z19batchmap_div_kernelPfiiPKf,@"STO_CUDA_ENTRY STV_DEFAULT"
_Z19batchmap_div_kernelPfiiPKf:
.text._Z19batchmap_div_kernelPfiiPKf:
[----:B------:R-:W-:Y:S08]  /*0000*/  LDC R1, c[0x0][0x37c] ;  /* 0x0000df00ff017b82 */ /* 0x000ff00000000800 */
[----:B------:R-:W0:Y:S01]  /*0010*/  LDC R6, c[0x0][0x388] ;  /* 0x0000e200ff067b82 */ /* 0x000e220000000800 */
[----:B------:R-:W1:Y:S07]  /*0020*/  S2R R7, SR_TID.X ;  /* 0x0000000000077919 */ /* 0x000e6e0000002100 */
[----:B------:R-:W1:Y:S08]  /*0030*/  S2UR UR4, SR_CTAID.X ;  /* 0x00000000000479c3 */ /* 0x000e700000002500 */
[----:B------:R-:W1:Y:S01]  /*0040*/  LDC R4, c[0x0][0x360] ;  /* 0x0000d800ff047b82 */ /* 0x000e620000000800 */
[----:B0-----:R-:W-:-:S04]  /*0050*/  IABS R5, R6 ;  /* 0x0000000600057213 */ /* 0x001fc80000000000 */
[----:B------:R-:W0:Y:S01]  /*0060*/  I2F.RP R0, R5 ;  /* 0x0000000500007306 */ /* 0x000e220000209400 */
[----:B-1----:R-:W-:Y:S01]  /*0070*/  IMAD R7, R4, UR4, R7 ;  /* 0x0000000404077c24 */ /* 0x002fe2000f8e0207 */
[----:B------:R-:W1:Y:S06]  /*0080*/  LDCU UR4, c[0x0][0x38c] ;  /* 0x00007180ff0477ac */ /* 0x000e6c0008000800 */
[----:B0-----:R-:W0:Y:S02]  /*0090*/  MUFU.RCP R0, R0 ;  /* 0x0000000000007308 */ /* 0x001e240000001000 */
[----:B0-----:R-:W-:Y:S01]  /*00a0*/  VIADD R2, R0, 0xffffffe ;  /* 0x0ffffffe00027836 */ /* 0x001fe20000000000 */
[----:B------:R-:W-:-:S05]  /*00b0*/  IABS R0, R7 ;  /* 0x0000000700007213 */ /* 0x000fca0000000000 */
[----:B------:R0:W2:Y:S02]  /*00c0*/  F2I.FTZ.U32.TRUNC.NTZ R3, R2 ;  /* 0x0000000200037305 */ /* 0x0000a4000021f000 */
[----:B0-----:R-:W-:Y:S02]  /*00d0*/  IMAD.MOV.U32 R2, RZ, RZ, RZ ;  /* 0x000000ffff027224 */ /* 0x001fe400078e00ff */
[----:B--2---:R-:W-:-:S04]  /*00e0*/  IMAD.MOV R8, RZ, RZ, -R3 ;  /* 0x000000ffff087224 */ /* 0x004fc800078e0a03 */
[----:B------:R-:W-:-:S04]  /*00f0*/  IMAD R9, R8, R5, RZ ;  /* 0x0000000508097224 */ /* 0x000fc800078e02ff */
[----:B------:R-:W-:-:S06]  /*0100*/  IMAD.HI.U32 R3, R3, R9, R2 ;  /* 0x0000000903037227 */ /* 0x000fcc00078e0002 */
[----:B------:R-:W-:-:S04]  /*0110*/  IMAD.HI.U32 R3, R3, R0, RZ ;  /* 0x0000000003037227 */ /* 0x000fc800078e00ff */
[----:B------:R-:W-:-:S04]  /*0120*/  IMAD.MOV R4, RZ, RZ, -R3 ;  /* 0x000000ffff047224 */ /* 0x000fc800078e0a03 */
[----:B------:R-:W-:-:S05]  /*0130*/  IMAD R0, R5, R4, R0 ;  /* 0x0000000405007224 */ /* 0x000fca00078e0200 */
[----:B------:R-:W-:-:S13]  /*0140*/  ISETP.GT.U32.AND P2, PT, R5, R0, PT ;  /* 0x000000000500720c */ /* 0x000fda0003f44070 */
[----:B------:R-:W-:Y:S02]  /*0150*/  @!P2 IMAD.IADD R0, R0, 0x1, -R5 ;  /* 0x000000010000a824 */ /* 0x000fe400078e0a05 */
[----:B------:R-:W-:Y:S01]  /*0160*/  @!P2 VIADD R3, R3, 0x1 ;  /* 0x000000010303a836 */ /* 0x000fe20000000000 */
[----:B------:R-:W-:Y:S02]  /*0170*/  ISETP.NE.AND P2, PT, R6, RZ, PT ;  /* 0x000000ff0600720c */ /* 0x000fe40003f45270 */
[----:B------:R-:W-:Y:S02]  /*0180*/  ISETP.GE.U32.AND P0, PT, R0, R5, PT ;  /* 0x000000050000720c */ /* 0x000fe40003f06070 */
[----:B------:R-:W-:-:S04]  /*0190*/  LOP3.LUT R0, R7, R6, RZ, 0x3c, !PT ;  /* 0x0000000607007212 */ /* 0x000fc800078e3cff */
[----:B------:R-:W-:-:S07]  /*01a0*/  ISETP.GE.AND P1, PT, R0, RZ, PT ;  /* 0x000000ff0000720c */ /* 0x000fce0003f26270 */
[----:B------:R-:W-:-:S04]  /*01b0*/  @P0 VIADD R3, R3, 0x1 ;  /* 0x0000000103030836 */ /* 0x000fc80000000000 */
[----:B------:R-:W-:-:S04]  /*01c0*/  IMAD.MOV.U32 R9, RZ, RZ, R3 ;  /* 0x000000ffff097224 */ /* 0x000fc800078e0003 */
[----:B------:R-:W-:Y:S01]  /*01d0*/  @!P1 IMAD.MOV R9, RZ, RZ, -R9 ;  /* 0x000000ffff099224 */ /* 0x000fe200078e0a09 */
[----:B------:R-:W-:-:S04]  /*01e0*/  @!P2 LOP3.LUT R9, RZ, R6, RZ, 0x33, !PT ;  /* 0x00000006ff09a212 */ /* 0x000fc800078e33ff */
[----:B-1----:R-:W-:-:S04]  /*01f0*/  ISETP.GE.AND P0, PT, R9, UR4, PT ;  /* 0x0000000409007c0c */ /* 0x002fc8000bf06270 */
[----:B------:R-:W-:-:S13]  /*0200*/  ISETP.LT.OR P0, PT, R6, RZ, P0 ;  /* 0x000000ff0600720c */ /* 0x000fda0000701670 */
[----:B------:R-:W-:Y:S05]  /*0210*/  @P0 EXIT ;  /* 0x000000000000094d */ /* 0x000fea0003800000 */
[----:B------:R-:W0:Y:S01]  /*0220*/  LDC.64 R2, c[0x0][0x390] ;  /* 0x0000e400ff027b82 */ /* 0x000e220000000a00 */
[----:B------:R-:W1:Y:S07]  /*0230*/  LDCU.64 UR4, c[0x0][0x358] ;  /* 0x00006b00ff0477ac */ /* 0x000e6e0008000a00 */
[----:B------:R-:W2:Y:S01]  /*0240*/  LDC.64 R4, c[0x0][0x380] ;  /* 0x0000e000ff047b82 */ /* 0x000ea20000000a00 */
[----:B0-----:R-:W-:-:S05]  /*0250*/  IMAD.WIDE R2, R9, 0x4, R2 ;  /* 0x0000000409027825 */ /* 0x001fca00078e0202 */
[----:B-1----:R-:W3:Y:S01]  /*0260*/  LDG.E R11, desc[UR4][R2.64] ;  /* 0x00000004020b7981 */ /* 0x002ee2000c1e1900 */
[----:B--2---:R-:W-:-:S05]  /*0270*/  IMAD.WIDE R4, R7, 0x4, R4 ;  /* 0x0000000407047825 */ /* 0x004fca00078e0204 */
[----:B------:R-:W2:Y:S01]  /*0280*/  LDG.E R0, desc[UR4][R4.64] ;  /* 0x0000000404007981 */ /* 0x000ea2000c1e1900 */
[----:B------:R-:W-:Y:S01]  /*0290*/  BSSY.RECONVERGENT B0, `(.L_x_0) ;  /* 0x000000c000007945 */ /* 0x000fe20003800200 */
[----:B---3--:R-:W0:Y:S08]  /*02a0*/  MUFU.RCP R6, R11 ;  /* 0x0000000b00067308 */ /* 0x008e300000001000 */
[----:B--2---:R-:W1:Y:S01]  /*02b0*/  FCHK P0, R0, R11 ;  /* 0x0000000b00007302 */ /* 0x004e620000000000 */
[----:B0-----:R-:W-:-:S04]  /*02c0*/  FFMA R7, -R11, R6, 1 ;  /* 0x3f8000000b077423 */ /* 0x001fc80000000106 */
[----:B------:R-:W-:-:S04]  /*02d0*/  FFMA R7, R6, R7, R6 ;  /* 0x0000000706077223 */ /* 0x000fc80000000006 */
[----:B------:R-:W-:-:S04]  /*02e0*/  FFMA R6, R0, R7, RZ ;  /* 0x0000000700067223 */ /* 0x000fc800000000ff */
[----:B------:R-:W-:-:S04]  /*02f0*/  FFMA R8, -R11, R6, R0 ;  /* 0x000000060b087223 */ /* 0x000fc80000000100 */
[----:B------:R-:W-:Y:S01]  /*0300*/  FFMA R7, R7, R8, R6 ;  /* 0x0000000807077223 */ /* 0x000fe20000000006 */
[----:B-1----:R-:W-:Y:S06]  /*0310*/  @!P0 BRA `(.L_x_1) ;  /* 0x00000000000c8947 */ /* 0x002fec0003800000 */
[----:B------:R-:W-:-:S07]  /*0320*/  MOV R2, 0x340 ;  /* 0x0000034000027802 */ /* 0x000fce0000000f00 */
[----:B------:R-:W-:Y:S05]  /*0330*/  CALL.REL.NOINC `($__internal_0_$__cuda_sm3x_div_rn_noftz_f32_slowpath) ;  /* 0x0000000000107944 */ /* 0x000fea0003c00000 */
[----:B------:R-:W-:-:S07]  /*0340*/  IMAD.MOV.U32 R7, RZ, RZ, R0 ;  /* 0x000000ffff077224 */ /* 0x000fce00078e0000 */
.L_x_1:
[----:B------:R-:W-:Y:S05]  /*0350*/  BSYNC.RECONVERGENT B0 ;  /* 0x0000000000007941 */ /* 0x000fea0003800200 */
.L_x_0:
[----:B------:R-:W-:Y:S01]  /*0360*/  STG.E desc[UR4][R4.64], R7 ;  /* 0x0000000704007986 */ /* 0x000fe2000c101904 */
[----:B------:R-:W-:Y:S05]  /*0370*/  EXIT ;  /* 0x000000000000794d */ /* 0x000fea0003800000 */
        .weak           $__internal_0_$__cuda_sm3x_div_rn_noftz_f32_slowpath
        .type           $__internal_0_$__cuda_sm3x_div_rn_noftz_f32_slowpath,@function
        .size           $__internal_0_$__cuda_sm3x_div_rn_noftz_f32_slowpath,(.L_x_15 - $__internal_0_$__cuda_sm3x_div_rn_noftz_f32_slowpath)
$__internal_0_$__cuda_sm3x_div_rn_noftz_f32_slowpath:
[--C-:B------:R-:W-:Y:S01]  /*0380*/  SHF.R.U32.HI R6, RZ, 0x17, R11.reuse ;  /* 0x00000017ff067819 */ /* 0x100fe2000001160b */
[----:B------:R-:W-:Y:S01]  /*0390*/  BSSY.RECONVERGENT B1, `(.L_x_2) ;  /* 0x0000065000017945 */ /* 0x000fe20003800200 */
[--C-:B------:R-:W-:Y:S01]  /*03a0*/  SHF.R.U32.HI R3, RZ, 0x17, R0.reuse ;  /* 0x00000017ff037819 */ /* 0x100fe20000011600 */
[----:B------:R-:W-:Y:S01]  /*03b0*/  IMAD.MOV.U32 R7, RZ, RZ, R0 ;  /* 0x000000ffff077224 */ /* 0x000fe200078e0000 */
[----:B------:R-:W-:Y:S01]  /*03c0*/  LOP3.LUT R15, R6, 0xff, RZ, 0xc0, !PT ;  /* 0x000000ff060f7812 */ /* 0x000fe200078ec0ff */
[----:B------:R-:W-:Y:S01]  /*03d0*/  IMAD.MOV.U32 R8, RZ, RZ, R11 ;  /* 0x000000ffff087224 */ /* 0x000fe200078e000b */
[----:B------:R-:W-:-:S03]  /*03e0*/  LOP3.LUT R6, R3, 0xff, RZ, 0xc0, !PT ;  /* 0x000000ff03067812 */ /* 0x000fc600078ec0ff */
[----:B------:R-:W-:Y:S02]  /*03f0*/  VIADD R12, R15, 0xffffffff ;  /* 0xffffffff0f0c7836 */ /* 0x000fe40000000000 */
[----:B------:R-:W-:-:S03]  /*0400*/  VIADD R10, R6, 0xffffffff ;  /* 0xffffffff060a7836 */ /* 0x000fc60000000000 */
[----:B------:R-:W-:-:S04]  /*0410*/  ISETP.GT.U32.AND P0, PT, R12, 0xfd, PT ;  /* 0x000000fd0c00780c */ /* 0x000fc80003f04070 */
[----:B------:R-:W-:-:S13]  /*0420*/  ISETP.GT.U32.OR P0, PT, R10, 0xfd, P0 ;  /* 0x000000fd0a00780c */ /* 0x000fda0000704470 */
[----:B------:R-:W-:Y:S01]  /*0430*/  @!P0 IMAD.MOV.U32 R9, RZ, RZ, RZ ;  /* 0x000000ffff098224 */ /* 0x000fe200078e00ff */
[----:B------:R-:W-:Y:S06]  /*0440*/  @!P0 BRA `(.L_x_3) ;  /* 0x0000000000608947 */ /* 0x000fec0003800000 */
[----:B------:R-:W-:Y:S01]  /*0450*/  FSETP.GTU.FTZ.AND P0, PT, |R0|, +INF , PT ;  /* 0x7f8000000000780b */ /* 0x000fe20003f1c200 */
[----:B------:R-:W-:Y:S01]  /*0460*/  IMAD.MOV.U32 R3, RZ, RZ, R11 ;  /* 0x000000ffff037224 */ /* 0x000fe200078e000b */
[----:B------:R-:W-:-:S04]  /*0470*/  FSETP.GTU.FTZ.AND P1, PT, |R11|, +INF , PT ;  /* 0x7f8000000b00780b */ /* 0x000fc80003f3c200 */
[----:B------:R-:W-:-:S13]  /*0480*/  PLOP3.LUT P0, PT, P0, P1, PT, 0xf8, 0x8f ;  /* 0x00000000008f781c */ /* 0x000fda0000703f70 */
[----:B------:R-:W-:Y:S05]  /*0490*/  @P0 BRA `(.L_x_4) ;  /* 0x00000004004c0947 */ /* 0x000fea0003800000 */
[----:B------:R-:W-:-:S13]  /*04a0*/  LOP3.LUT P0, RZ, R8, 0x7fffffff, R7, 0xc8, !PT ;  /* 0x7fffffff08ff7812 */ /* 0x000fda000780c807 */
[----:B------:R-:W-:Y:S05]  /*04b0*/  @!P0 BRA `(.L_x_5) ;  /* 0x00000004003c8947 */ /* 0x000fea0003800000 */
[C---:B------:R-:W-:Y:S02]  /*04c0*/  FSETP.NEU.FTZ.AND P2, PT, |R0|.reuse, +INF , PT ;  /* 0x7f8000000000780b */ /* 0x040fe40003f5d200 */
[----:B------:R-:W-:Y:S02]  /*04d0*/  FSETP.NEU.FTZ.AND P1, PT, |R3|, +INF , PT ;  /* 0x7f8000000300780b */ /* 0x000fe40003f3d200 */
[----:B------:R-:W-:-:S11]  /*04e0*/  FSETP.NEU.FTZ.AND P0, PT, |R0|, +INF , PT ;  /* 0x7f8000000000780b */ /* 0x000fd60003f1d200 */
[----:B------:R-:W-:Y:S05]  /*04f0*/  @!P1 BRA !P2, `(.L_x_5) ;  /* 0x00000004002c9947 */ /* 0x000fea0005000000 */
[----:B------:R-:W-:-:S04]  /*0500*/  LOP3.LUT P2, RZ, R7, 0x7fffffff, RZ, 0xc0, !PT ;  /* 0x7fffffff07ff7812 */ /* 0x000fc8000784c0ff */
[----:B------:R-:W-:-:S13]  /*0510*/  PLOP3.LUT P1, PT, P1, P2, PT, 0x2f, 0xf2 ;  /* 0x0000000000f2781c */ /* 0x000fda0000f24577 */
[----:B------:R-:W-:Y:S05]  /*0520*/  @P1 BRA `(.L_x_6) ;  /* 0x0000000400181947 */ /* 0x000fea0003800000 */
[----:B------:R-:W-:-:S04]  /*0530*/  LOP3.LUT P1, RZ, R8, 0x7fffffff, RZ, 0xc0, !PT ;  /* 0x7fffffff08ff7812 */ /* 0x000fc8000782c0ff */
[----:B------:R-:W-:-:S13]  /*0540*/  PLOP3.LUT P0, PT, P0, P1, PT, 0x2f, 0xf2 ;  /* 0x0000000000f2781c */ /* 0x000fda0000702577 */
[----:B------:R-:W-:Y:S05]  /*0550*/  @P0 BRA `(.L_x_7) ;  /* 0x0000000400000947 */ /* 0x000fea0003800000 */
[----:B------:R-:W-:Y:S02]  /*0560*/  ISETP.GE.AND P0, PT, R10, RZ, PT ;  /* 0x000000ff0a00720c */ /* 0x000fe40003f06270 */
[----:B------:R-:W-:-:S11]  /*0570*/  ISETP.GE.AND P1, PT, R12, RZ, PT ;  /* 0x000000ff0c00720c */ /* 0x000fd60003f26270 */
[----:B------:R-:W-:Y:S02]  /*0580*/  @P0 IMAD.MOV.U32 R9, RZ, RZ, RZ ;  /* 0x000000ffff090224 */ /* 0x000fe400078e00ff */
[----:B------:R-:W-:Y:S01]  /*0590*/  @!P0 FFMA R7, R0, 1.84467440737095516160e+19, RZ ;  /* 0x5f80000000078823 */ /* 0x000fe200000000ff */
[----:B------:R-:W-:Y:S02]  /*05a0*/  @!P0 IMAD.MOV.U32 R9, RZ, RZ, -0x40 ;  /* 0xffffffc0ff098424 */ /* 0x000fe400078e00ff */
[----:B------:R-:W-:Y:S02]  /*05b0*/  @!P1 FFMA R8, R3, 1.84467440737095516160e+19, RZ ;  /* 0x5f80000003089823 */ /* 0x000fe400000000ff */
[----:B------:R-:W-:-:S07]  /*05c0*/  @!P1 VIADD R9, R9, 0x40 ;  /* 0x0000004009099836 */ /* 0x000fce0000000000 */
.L_x_3:
[----:B------:R-:W-:Y:S01]  /*05d0*/  LEA R3, R15, 0xc0800000, 0x17 ;  /* 0xc08000000f037811 */ /* 0x000fe200078eb8ff */
[----:B------:R-:W-:Y:S01]  /*05e0*/  VIADD R6, R6, 0xffffff81 ;  /* 0xffffff8106067836 */ /* 0x000fe20000000000 */
[----:B------:R-:W-:Y:S03]  /*05f0*/  BSSY.RECONVERGENT B2, `(.L_x_8) ;  /* 0x0000035000027945 */ /* 0x000fe60003800200 */
[----:B------:R-:W-:Y:S02]  /*0600*/  IMAD.IADD R3, R8, 0x1, -R3 ;  /* 0x0000000108037824 */ /* 0x000fe400078e0a03 */
[C---:B------:R-:W-:Y:S01]  /*0610*/  IMAD R0, R6.reuse, -0x800000, R7 ;  /* 0xff80000006007824 */ /* 0x040fe200078e0207 */
[----:B------:R-:W-:Y:S01]  /*0620*/  IADD3 R6, PT, PT, R6, 0x7f, -R15 ;  /* 0x0000007f06067810 */ /* 0x000fe20007ffe80f */
[----:B------:R-:W0:Y:S01]  /*0630*/  MUFU.RCP R8, R3 ;  /* 0x0000000300087308 */ /* 0x000e220000001000 */
[----:B------:R-:W-:-:S03]  /*0640*/  FADD.FTZ R11, -R3, -RZ ;  /* 0x800000ff030b7221 */ /* 0x000fc60000010100 */
[----:B------:R-:W-:Y:S02]  /*0650*/  IMAD.IADD R6, R6, 0x1, R9 ;  /* 0x0000000106067824 */ /* 0x000fe400078e0209 */
[----:B0-----:R-:W-:-:S04]  /*0660*/  FFMA R13, R8, R11, 1 ;  /* 0x3f800000080d7423 */ /* 0x001fc8000000000b */
[----:B------:R-:W-:-:S04]  /*0670*/  FFMA R10, R8, R13, R8 ;  /* 0x0000000d080a7223 */ /* 0x000fc80000000008 */
[----:B------:R-:W-:-:S04]  /*0680*/  FFMA R7, R0, R10, RZ ;  /* 0x0000000a00077223 */ /* 0x000fc800000000ff */
[----:B------:R-:W-:-:S04]  /*0690*/  FFMA R8, R11, R7, R0 ;  /* 0x000000070b087223 */ /* 0x000fc80000000000 */
[----:B------:R-:W-:-:S04]  /*06a0*/  FFMA R13, R10, R8, R7 ;  /* 0x000000080a0d7223 */ /* 0x000fc80000000007 */
[----:B------:R-:W-:-:S04]  /*06b0*/  FFMA R8, R11, R13, R0 ;  /* 0x0000000d0b087223 */ /* 0x000fc80000000000 */
[----:B------:R-:W-:-:S05]  /*06c0*/  FFMA R0, R10, R8, R13 ;  /* 0x000000080a007223 */ /* 0x000fca000000000d */
[----:B------:R-:W-:-:S04]  /*06d0*/  SHF.R.U32.HI R3, RZ, 0x17, R0 ;  /* 0x00000017ff037819 */ /* 0x000fc80000011600 */
[----:B------:R-:W-:-:S05]  /*06e0*/  LOP3.LUT R3, R3, 0xff, RZ, 0xc0, !PT ;  /* 0x000000ff03037812 */ /* 0x000fca00078ec0ff */
[----:B------:R-:W-:-:S04]  /*06f0*/  IMAD.IADD R9, R3, 0x1, R6 ;  /* 0x0000000103097824 */ /* 0x000fc800078e0206 */
[----:B------:R-:W-:-:S05]  /*0700*/  VIADD R3, R9, 0xffffffff ;  /* 0xffffffff09037836 */ /* 0x000fca0000000000 */
[----:B------:R-:W-:-:S13]  /*0710*/  ISETP.GE.U32.AND P0, PT, R3, 0xfe, PT ;  /* 0x000000fe0300780c */ /* 0x000fda0003f06070 */
[----:B------:R-:W-:Y:S05]  /*0720*/  @!P0 BRA `(.L_x_9) ;  /* 0x0000000000808947 */ /* 0x000fea0003800000 */
[----:B------:R-:W-:-:S13]  /*0730*/  ISETP.GT.AND P0, PT, R9, 0xfe, PT ;  /* 0x000000fe0900780c */ /* 0x000fda0003f04270 */
[----:B------:R-:W-:Y:S05]  /*0740*/  @P0 BRA `(.L_x_10) ;  /* 0x00000000006c0947 */ /* 0x000fea0003800000 */
[----:B------:R-:W-:-:S13]  /*0750*/  ISETP.GE.AND P0, PT, R9, 0x1, PT ;  /* 0x000000010900780c */ /* 0x000fda0003f06270 */
[----:B------:R-:W-:Y:S05]  /*0760*/  @P0 BRA `(.L_x_11) ;  /* 0x0000000000740947 */ /* 0x000fea0003800000 */
[----:B------:R-:W-:Y:S02]  /*0770*/  ISETP.GE.AND P0, PT, R9, -0x18, PT ;  /* 0xffffffe80900780c */ /* 0x000fe40003f06270 */
[----:B------:R-:W-:-:S11]  /*0780*/  LOP3.LUT R0, R0, 0x80000000, RZ, 0xc0, !PT ;  /* 0x8000000000007812 */ /* 0x000fd600078ec0ff */
[----:B------:R-:W-:Y:S05]  /*0790*/  @!P0 BRA `(.L_x_11) ;  /* 0x0000000000688947 */ /* 0x000fea0003800000 */
[CCC-:B------:R-:W-:Y:S01]  /*07a0*/  FFMA.RZ R3, R10.reuse, R8.reuse, R13.reuse ;  /* 0x000000080a037223 */ /* 0x1c0fe2000000c00d */
[CCC-:B------:R-:W-:Y:S01]  /*07b0*/  FFMA.RM R6, R10.reuse, R8.reuse, R13.reuse ;  /* 0x000000080a067223 */ /* 0x1c0fe2000000400d */
[C---:B------:R-:W-:Y:S02]  /*07c0*/  ISETP.NE.AND P2, PT, R9.reuse, RZ, PT ;  /* 0x000000ff0900720c */ /* 0x040fe40003f45270 */
[----:B------:R-:W-:Y:S02]  /*07d0*/  ISETP.NE.AND P1, PT, R9, RZ, PT ;  /* 0x000000ff0900720c */ /* 0x000fe40003f25270 */
[----:B------:R-:W-:Y:S01]  /*07e0*/  LOP3.LUT R7, R3, 0x7fffff, RZ, 0xc0, !PT ;  /* 0x007fffff03077812 */ /* 0x000fe200078ec0ff */
[----:B------:R-:W-:Y:S01]  /*07f0*/  FFMA.RP R3, R10, R8, R13 ;  /* 0x000000080a037223 */ /* 0x000fe2000000800d */
[----:B------:R-:W-:Y:S02]  /*0800*/  VIADD R8, R9, 0x20 ;  /* 0x0000002009087836 */ /* 0x000fe40000000000 */
[----:B------:R-:W-:Y:S01]  /*0810*/  LOP3.LUT R7, R7, 0x800000, RZ, 0xfc, !PT ;  /* 0x0080000007077812 */ /* 0x000fe200078efcff */
[----:B------:R-:W-:Y:S01]  /*0820*/  IMAD.MOV R9, RZ, RZ, -R9 ;  /* 0x000000ffff097224 */ /* 0x000fe200078e0a09 */
[----:B------:R-:W-:-:S02]  /*0830*/  FSETP.NEU.FTZ.AND P0, PT, R3, R6, PT ;  /* 0x000000060300720b */ /* 0x000fc40003f1d000 */
[----:B------:R-:W-:Y:S02]  /*0840*/  SHF.L.U32 R8, R7, R8, RZ ;  /* 0x0000000807087219 */ /* 0x000fe400000006ff */
[----:B------:R-:W-:Y:S02]  /*0850*/  SEL R6, R9, RZ, P2 ;  /* 0x000000ff09067207 */ /* 0x000fe40001000000 */
[----:B------:R-:W-:Y:S02]  /*0860*/  ISETP.NE.AND P1, PT, R8, RZ, P1 ;  /* 0x000000ff0800720c */ /* 0x000fe40000f25270 */
[----:B------:R-:W-:Y:S02]  /*0870*/  SHF.R.U32.HI R6, RZ, R6, R7 ;  /* 0x00000006ff067219 */ /* 0x000fe40000011607 */
[----:B------:R-:W-:Y:S02]  /*0880*/  PLOP3.LUT P0, PT, P0, P1, PT, 0xf8, 0x8f ;  /* 0x00000000008f781c */ /* 0x000fe40000703f70 */
[----:B------:R-:W-:-:S02]  /*0890*/  SHF.R.U32.HI R8, RZ, 0x1, R6 ;  /* 0x00000001ff087819 */ /* 0x000fc40000011606 */
[----:B------:R-:W-:-:S04]  /*08a0*/  SEL R3, RZ, 0x1, !P0 ;  /* 0x00000001ff037807 */ /* 0x000fc80004000000 */
[----:B------:R-:W-:-:S04]  /*08b0*/  LOP3.LUT R3, R3, 0x1, R8, 0xf8, !PT ;  /* 0x0000000103037812 */ /* 0x000fc800078ef808 */
[----:B------:R-:W-:-:S05]  /*08c0*/  LOP3.LUT R3, R3, R6, RZ, 0xc0, !PT ;  /* 0x0000000603037212 */ /* 0x000fca00078ec0ff */
[----:B------:R-:W-:-:S05]  /*08d0*/  IMAD.IADD R3, R8, 0x1, R3 ;  /* 0x0000000108037824 */ /* 0x000fca00078e0203 */
[----:B------:R-:W-:Y:S01]  /*08e0*/  LOP3.LUT R0, R3, R0, RZ, 0xfc, !PT ;  /* 0x0000000003007212 */ /* 0x000fe200078efcff */
[----:B------:R-:W-:Y:S06]  /*08f0*/  BRA `(.L_x_11) ;  /* 0x0000000000107947 */ /* 0x000fec0003800000 */
.L_x_10:
[----:B------:R-:W-:-:S04]  /*0900*/  LOP3.LUT R0, R0, 0x80000000, RZ, 0xc0, !PT ;  /* 0x8000000000007812 */ /* 0x000fc800078ec0ff */
[----:B------:R-:W-:Y:S01]  /*0910*/  LOP3.LUT R0, R0, 0x7f800000, RZ, 0xfc, !PT ;  /* 0x7f80000000007812 */ /* 0x000fe200078efcff */
[----:B------:R-:W-:Y:S06]  /*0920*/  BRA `(.L_x_11) ;  /* 0x0000000000047947 */ /* 0x000fec0003800000 */
.L_x_9:
[----:B------:R-:W-:-:S07]  /*0930*/  IMAD R0, R6, 0x800000, R0 ;  /* 0x0080000006007824 */ /* 0x000fce00078e0200 */
.L_x_11:
[----:B------:R-:W-:Y:S05]  /*0940*/  BSYNC.RECONVERGENT B2 ;  /* 0x0000000000027941 */ /* 0x000fea0003800200 */
.L_x_8:
[----:B------:R-:W-:Y:S05]  /*0950*/  BRA `(.L_x_12) ;  /* 0x0000000000207947 */ /* 0x000fea0003800000 */
.L_x_7:
[----:B------:R-:W-:-:S04]  /*0960*/  LOP3.LUT R0, R8, 0x80000000, R7, 0x48, !PT ;  /* 0x8000000008007812 */ /* 0x000fc800078e4807 */
[----:B------:R-:W-:Y:S01]  /*0970*/  LOP3.LUT R0, R0, 0x7f800000, RZ, 0xfc, !PT ;  /* 0x7f80000000007812 */ /* 0x000fe200078efcff */
[----:B------:R-:W-:Y:S06]  /*0980*/  BRA `(.L_x_12) ;  /* 0x0000000000147947 */ /* 0x000fec0003800000 */
.L_x_6:
[----:B------:R-:W-:Y:S01]  /*0990*/  LOP3.LUT R0, R8, 0x80000000, R7, 0x48, !PT ;  /* 0x8000000008007812 */ /* 0x000fe200078e4807 */
[----:B------:R-:W-:Y:S06]  /*09a0*/  BRA `(.L_x_12) ;  /* 0x00000000000c7947 */ /* 0x000fec0003800000 */
.L_x_5:
[----:B------:R-:W0:Y:S01]  /*09b0*/  MUFU.RSQ R0, -QNAN ;  /* 0xffc0000000007908 */ /* 0x000e220000001400 */
[----:B------:R-:W-:Y:S05]  /*09c0*/  BRA `(.L_x_12) ;  /* 0x0000000000047947 */ /* 0x000fea0003800000 */
.L_x_4:
[----:B------:R-:W-:-:S07]  /*09d0*/  FADD.FTZ R0, R0, R3 ;  /* 0x0000000300007221 */ /* 0x000fce0000010000 */
.L_x_12:
[----:B------:R-:W-:Y:S05]  /*09e0*/  BSYNC.RECONVERGENT B1 ;  /* 0x0000000000017941 */ /* 0x000fea0003800200 */
.L_x_2:
[----:B------:R-:W-:-:S04]  /*09f0*/  IMAD.MOV.U32 R3, RZ, RZ, 0x0 ;  /* 0x00000000ff037424 */ /* 0x000fc800078e00ff */
[----:B0-----:R-:W-:Y:S05]  /*0a00*/  RET.REL.NODEC R2 `(_Z19batchmap_div_kernelPfiiPKf) ;  /* 0xfffffff4027c7950 */ /* 0x001fea0003c3ffff */
.L_x_13:
[----:B------:R-:W-:-:S00]  /*0a10*/  BRA `(.L_x_13) ;  /* 0xfffffffc00fc7947 */ /* 0x000fc0000383ffff */
[----:B------:R-:W-:-:S00]  /*0a20*/  NOP ;  /* 0x0000000000007918 */ /* 0x000fc00000000000 */
        /* <DEDUP_REMOVED lines=13> */
.L_x_15:


//--------------------- .text._Z19batchmap_add_kernelPfiifPKf --------------------------
	.section	.text._Z19batchmap_add_kernelPfiifPKf,"ax",@progbits
	.align	128
        .global         _Z19batchmap_add_kernelPfiifPKf
        .type           _Z19batchmap_add_kernelPfiifPKf,@function
        .size           _Z19batchmap_add_kernelPfiifPKf,(.L_x_17 - _Z19batchmap_add_kernelPfiifPKf)
        .other          _Z19batchmap_add_kernelPfiifPKf,@"STO_CUDA_ENTRY STV_DEFAULT"
_Z19batchmap_add_kernelPfiifPKf:
.text._Z19batchmap_add_kernelPfiifPKf:
        /* <DEDUP_REMOVED lines=13> */
[----:B0-----:R-:W-:Y:S01]  /*00d0*/  IMAD.MOV.U32 R2, RZ, RZ, RZ ;  /* 0x000000ffff027224 */ /* 0x001fe200078e00ff */
[----:B--2---:R-:W-:-:S05]  /*00e0*/  IADD3 R8, PT, PT, RZ, -R3, RZ ;  /* 0x80000003ff087210 */ /* 0x004fca0007ffe0ff */
[----:B------:R-:W-:-:S04]  /*00f0*/  IMAD R9, R8, R5, RZ ;  /* 0x0000000508097224 */ /* 0x000fc800078e02ff */
[----:B------:R-:W-:-:S06]  /*0100*/  IMAD.HI.U32 R3, R3, R9, R2 ;  /* 0x0000000903037227 */ /* 0x000fcc00078e0002 */
[----:B------:R-:W-:-:S05]  /*0110*/  IMAD.HI.U32 R3, R3, R0, RZ ;  /* 0x0000000003037227 */ /* 0x000fca00078e00ff */
[----:B------:R-:W-:-:S05]  /*0120*/  IADD3 R4, PT, PT, -R3, RZ, RZ ;  /* 0x000000ff03047210 */ /* 0x000fca0007ffe1ff */
[----:B------:R-:W-:-:S05]  /*0130*/  IMAD R0, R5, R4, R0 ;  /* 0x0000000405007224 */ /* 0x000fca00078e0200 */
[----:B------:R-:W-:-:S13]  /*0140*/  ISETP.GT.U32.AND P2, PT, R5, R0, PT ;  /* 0x000000000500720c */ /* 0x000fda0003f44070 */
[----:B------:R-:W-:Y:S01]  /*0150*/  @!P2 IMAD.IADD R0, R0, 0x1, -R5 ;  /* 0x000000010000a824 */ /* 0x000fe200078e0a05 */
[----:B------:R-:W-:Y:S02]  /*0160*/  @!P2 IADD3 R3, PT, PT, R3, 0x1, RZ ;  /* 0x000000010303a810 */ /* 0x000fe40007ffe0ff */
[----:B------:R-:W-:Y:S02]  /*0170*/  ISETP.NE.AND P2, PT, R6, RZ, PT ;  /* 0x000000ff0600720c */ /* 0x000fe40003f45270 */
[----:B------:R-:W-:Y:S02]  /*0180*/  ISETP.GE.U32.AND P0, PT, R0, R5, PT ;  /* 0x000000050000720c */ /* 0x000fe40003f06070 */
[----:B------:R-:W-:-:S04]  /*0190*/  LOP3.LUT R0, R7, R6, RZ, 0x3c, !PT ;  /* 0x0000000607007212 */ /* 0x000fc800078e3cff */
[----:B------:R-:W-:-:S07]  /*01a0*/  ISETP.GE.AND P1, PT, R0, RZ, PT ;  /* 0x000000ff0000720c */ /* 0x000fce0003f26270 */
[----:B------:R-:W-:-:S05]  /*01b0*/  @P0 VIADD R3, R3, 0x1 ;  /* 0x0000000103030836 */ /* 0x000fca0000000000 */
[----:B------:R-:W-:-:S05]  /*01c0*/  MOV R9, R3 ;  /* 0x0000000300097202 */ /* 0x000fca0000000f00 */
[----:B------:R-:W-:Y:S01]  /*01d0*/  @!P1 IMAD.MOV R9, RZ, RZ, -R9 ;  /* 0x000000ffff099224 */ /* 0x000fe200078e0a09 */
[----:B------:R-:W-:-:S04]  /*01e0*/  @!P2 LOP3.LUT R9, RZ, R6, RZ, 0x33, !PT ;  /* 0x00000006ff09a212 */ /* 0x000fc800078e33ff */
[----:B-1----:R-:W-:-:S04]  /*01f0*/  ISETP.GE.AND P0, PT, R9, UR4, PT ;  /* 0x0000000409007c0c */ /* 0x002fc8000bf06270 */
[----:B------:R-:W-:-:S13]  /*0200*/  ISETP.LT.OR P0, PT, R6, RZ, P0 ;  /* 0x000000ff0600720c */ /* 0x000fda0000701670 */
[----:B------:R-:W-:Y:S05]  /*0210*/  @P0 EXIT ;  /* 0x000000000000094d */ /* 0x000fea0003800000 */
[----:B------:R-:W0:Y:S01]  /*0220*/  LDC.64 R4, c[0x0][0x398] ;  /* 0x0000e600ff047b82 */ /* 0x000e220000000a00 */
[----:B------:R-:W1:Y:S01]  /*0230*/  LDCU.64 UR4, c[0x0][0x358] ;  /* 0x00006b00ff0477ac */ /* 0x000e620008000a00 */
[----:B------:R-:W2:Y:S06]  /*0240*/  LDCU UR6, c[0x0][0x390] ;  /* 0x00007200ff0677ac */ /* 0x000eac0008000800 */
[----:B------:R-:W3:Y:S01]  /*0250*/  LDC.64 R2, c[0x0][0x380] ;  /* 0x0000e000ff027b82 */ /* 0x000ee20000000a00 */
[----:B0-----:R-:W-:-:S06]  /*0260*/  IMAD.WIDE R4, R9, 0x4, R4 ;  /* 0x0000000409047825 */ /* 0x001fcc00078e0204 */
[----:B-1----:R-:W2:Y:S01]  /*0270*/  LDG.E R5, desc[UR4][R4.64] ;  /* 0x0000000404057981 */ /* 0x002ea2000c1e1900 */
[----:B---3--:R-:W-:-:S05]  /*0280*/  IMAD.WIDE R2, R7, 0x4, R2 ;  /* 0x0000000407027825 */ /* 0x008fca00078e0202 */
[----:B------:R-:W2:Y:S02]  /*0290*/  LDG.E R0, desc[UR4][R2.64] ;  /* 0x0000000402007981 */ /* 0x000ea4000c1e1900 */
[----:B--2---:R-:W-:-:S05]  /*02a0*/  FFMA R7, R5, UR6, R0 ;  /* 0x0000000605077c23 */ /* 0x004fca0008000000 */
[----:B------:R-:W-:Y:S01]  /*02b0*/  STG.E desc[UR4][R2.64], R7 ;  /* 0x0000000702007986 */ /* 0x000fe2000c101904 */
[----:B------:R-:W-:Y:S05]  /*02c0*/  EXIT ;  /* 0x000000000000794d */ /* 0x000fea0003800000 */
.L_x_14:
        /* <DEDUP_REMOVED lines=11> */
.L_x_17:


//--------------------- .nv.shared.reserved.0     --------------------------
	.section	.nv.shared.reserved.0,"aw",@nobits
	.weak		__nv_reservedSMEM_offset_0_alias
	.size		__nv_reservedSMEM_offset_0_alias, 0, 64
	.other		__nv_reservedSMEM_offset_0_alias,@"STO_CUDA_RESERVED_SHARED STV_DEFAULT"
__nv_reservedSMEM_offset_0_alias:
	.zero		0
	.zero		64


//--------------------- .nv.constant0._Z19batchmap_div_kernelPfiiPKf --------------------------
	.section	.nv.constant0._Z19batchmap_div_kernelPfiiPKf,"a",@progbits
	.sectionflags	@""
	.align	4
.nv.constant0._Z19batchmap_div_kernelPfiiPKf:
	.zero		920


//--------------------- .nv.constant0._Z19batchmap_add_kernelPfiifPKf --------------------------
	.section	.nv.constant0._Z19batchmap_add_kernelPfiifPKf,"a",@progbits
	.sectionflags	@""
	.align	4
.nv.constant0._Z19batchmap_add_kernelPfiifPKf:
	.zero		928


//--------------------- SYMBOLS --------------------------

	.type		.nv.reservedSmem.offset0,@object
	.size		.nv.reservedSmem.offset0,0x4
